	.headerflags	@"EF_CUDA_TEXMODE_UNIFIED EF_CUDA_64BIT_ADDRESS EF_CUDA_ACCELERATORS EF_CUDA_SM90 EF_CUDA_VIRTUAL_SM(EF_CUDA_SM90)"
	.elftype	@"ET_EXEC"


//--------------------- .nv.info                  --------------------------
	.section	.nv.info,"",@"SHT_CUDA_INFO"
	.align	4


	//----- nvinfo : EIATTR_REGCOUNT
	.align		4
        /*0000*/ 	.byte	0x04, 0x2f
        /*0002*/ 	.short	(.L_1 - .L_0)
	.align		4
.L_0:
        /*0004*/ 	.word	index@(triton_mm)
        /*0008*/ 	.word	0x00000028


	//----- nvinfo : EIATTR_MIN_STACK_SIZE
	.align		4
.L_1:
        /*000c*/ 	.byte	0x04, 0x12
        /*000e*/ 	.short	(.L_3 - .L_2)
	.align		4
.L_2:
        /*0010*/ 	.word	index@(triton_mm)
        /*0014*/ 	.word	0x00000000


	//----- nvinfo : EIATTR_FRAME_SIZE
	.align		4
.L_3:
        /*0018*/ 	.byte	0x04, 0x11
        /*001a*/ 	.short	(.L_5 - .L_4)
	.align		4
.L_4:
        /*001c*/ 	.word	index@(triton_mm)
        /*0020*/ 	.word	0x00000000


	//----- nvinfo : EIATTR_MIN_STACK_SIZE
	.align		4
.L_5:
        /*0024*/ 	.byte	0x04, 0x12
        /*0026*/ 	.short	(.L_7 - .L_6)
	.align		4
.L_6:
        /*0028*/ 	.word	index@(triton_mm)
        /*002c*/ 	.word	0x00000000
.L_7:


//--------------------- .nv.info.triton_mm        --------------------------
	.section	.nv.info.triton_mm,"",@"SHT_CUDA_INFO"
	.sectionflags	@""
	.align	4


	//----- nvinfo : EIATTR_CUDA_API_VERSION
	.align		4
        /*0000*/ 	.byte	0x04, 0x37
        /*0002*/ 	.short	(.L_9 - .L_8)
.L_8:
        /*0004*/ 	.word	0x0000007c


	//----- nvinfo : EIATTR_KPARAM_INFO
	.align		4
.L_9:
        /*0008*/ 	.byte	0x04, 0x17
        /*000a*/ 	.short	(.L_11 - .L_10)
.L_10:
        /*000c*/ 	.word	0x00000000
        /*0010*/ 	.short	0x0002
        /*0012*/ 	.short	0x0010
        /*0014*/ 	.byte	0x00, 0xf0, 0x21, 0x00


	//----- nvinfo : EIATTR_KPARAM_INFO
	.align		4
.L_11:
        /*0018*/ 	.byte	0x04, 0x17
        /*001a*/ 	.short	(.L_13 - .L_12)
.L_12:
        /*001c*/ 	.word	0x00000000
        /*0020*/ 	.short	0x0001
        /*0022*/ 	.short	0x0008
        /*0024*/ 	.byte	0x00, 0xf0, 0x21, 0x00


	//----- nvinfo : EIATTR_KPARAM_INFO
	.align		4
.L_13:
        /*0028*/ 	.byte	0x04, 0x17
        /*002a*/ 	.short	(.L_15 - .L_14)
.L_14:
        /*002c*/ 	.word	0x00000000
        /*0030*/ 	.short	0x0000
        /*0032*/ 	.short	0x0000
        /*0034*/ 	.byte	0x00, 0xf0, 0x21, 0x00


	//----- nvinfo : EIATTR_SPARSE_MMA_MASK
	.align		4
.L_15:
        /*0038*/ 	.byte	0x03, 0x50
        /*003a*/ 	.short	0x0000


	//----- nvinfo : EIATTR_MAXREG_COUNT
	.align		4
        /*003c*/ 	.byte	0x03, 0x1b
        /*003e*/ 	.short	0x00ff


	//----- nvinfo : EIATTR_EXIT_INSTR_OFFSETS
	.align		4
        /*0040*/ 	.byte	0x04, 0x1c
        /*0042*/ 	.short	(.L_17 - .L_16)


	//   ....[0]....
.L_16:
        /*0044*/ 	.word	0x00002850


	//   ....[1]....
        /*0048*/ 	.word	0x000028a0


	//----- nvinfo : EIATTR_MAX_THREADS
	.align		4
.L_17:
        /*004c*/ 	.byte	0x04, 0x05
        /*004e*/ 	.short	(.L_19 - .L_18)
.L_18:
        /*0050*/ 	.word	0x00000080
        /*0054*/ 	.word	0x00000001
        /*0058*/ 	.word	0x00000001


	//----- nvinfo : EIATTR_CBANK_PARAM_SIZE
	.align		4
.L_19:
        /*005c*/ 	.byte	0x03, 0x19
        /*005e*/ 	.short	0x0018


	//----- nvinfo : EIATTR_PARAM_CBANK
	.align		4
        /*0060*/ 	.byte	0x04, 0x0a
        /*0062*/ 	.short	(.L_21 - .L_20)
	.align		4
.L_20:
        /*0064*/ 	.word	index@(.nv.constant0.triton_mm)
        /*0068*/ 	.short	0x0210
        /*006a*/ 	.short	0x0018


	//----- nvinfo : EIATTR_SW_WAR
	.align		4
.L_21:
        /*006c*/ 	.byte	0x04, 0x36
        /*006e*/ 	.short	(.L_23 - .L_22)
.L_22:
        /*0070*/ 	.word	0x00000008
.L_23:


//--------------------- .nv.callgraph             --------------------------
	.section	.nv.callgraph,"",@"SHT_CUDA_CALLGRAPH"
	.align	4
	.sectionentsize	8
	.align		4
        /*0000*/ 	.word	0x00000000
	.align		4
        /*0004*/ 	.word	0xffffffff
	.align		4
        /*0008*/ 	.word	0x00000000
	.align		4
        /*000c*/ 	.word	0xfffffffe
	.align		4
        /*0010*/ 	.word	0x00000000
	.align		4
        /*0014*/ 	.word	0xfffffffd
	.align		4
        /*0018*/ 	.word	0x00000000
	.align		4
        /*001c*/ 	.word	0xfffffffc


//--------------------- .text.triton_mm           --------------------------
	.section	.text.triton_mm,"ax",@progbits
	.sectionflags	@"SHF_BARRIERS=1"
	.align	128
        .global         triton_mm
        .type           triton_mm,@function
        .size           triton_mm,(.L_x_1 - triton_mm)
        .other          triton_mm,@"STO_CUDA_ENTRY STV_DEFAULT"
triton_mm:
.text.triton_mm:
[----:B------:R-:W1:Y:S02]  /*0000*/  LDC R1, c[0x0][0x28] ;  /* 0x00000a00ff017b82 */ /* 0x000e640000000800 */
[----:B------:R-:W2:Y:S01]  /*0010*/  S2UR UR13, SR_CTAID.X ;  /* 0x00000000000d79c3 */ /* 0x000ea20000002500 */
[----:B------:R-:W-:-:S07]  /*0020*/  ULDC.64 UR14, c[0x0][0x208] ;  /* 0x00008200000e7ab9 */ /* 0x000fce0000000a00 */
[----:B------:R-:W3:Y:S08]  /*0030*/  LDC.64 R36, c[0x0][0x210] ;  /* 0x00008400ff247b82 */ /* 0x000ef00000000a00 */
[----:B------:R-:W4:Y:S01]  /*0040*/  LDC.64 R32, c[0x0][0x218] ;  /* 0x00008600ff207b82 */ /* 0x000f220000000a00 */
[----:B--2---:R-:W-:Y:S02]  /*0050*/  UIMAD.WIDE UR4, UR13, 0x2aaaaaab, URZ ;  /* 0x2aaaaaab0d0478a5 */ /* 0x004fe4000f8e023f */
[----:B------:R-:W-:-:S02]  /*0060*/  UISETP.GE.AND UP2, UPT, UR13, URZ, UPT ;  /* 0x0000003f0d00728c */ /* 0x000fc4000bf46270 */
[----:B------:R-:W-:-:S04]  /*0070*/  USHF.R.U32.HI UR4, URZ, 0x1f, UR5 ;  /* 0x0000001f3f047899 */ /* 0x000fc80008011605 */
[----:B------:R-:W-:-:S03]  /*0080*/  ULEA.HI.SX32 UR6, UR5, UR4, 0x1a ;  /* 0x0000000405067291 */ /* 0x000fc6000f8fd23f */
[----:B------:R-:W-:Y:S01]  /*0090*/  UMOV UR4, 0xfffffff8 ;  /* 0xfffffff800047882 */ /* 0x000fe20000000000 */
[----:B------:R-:W-:Y:S02]  /*00a0*/  UIMAD UR8, UR6, -0x180, UR13 ;  /* 0xfffffe80060878a4 */ /* 0x000fe4000f8e020d */
[----:B------:R-:W-:-:S04]  /*00b0*/  UIMAD UR4, UR6, UR4, 0x1 ;  /* 0x00000001060474a4 */ /* 0x000fc8000f8e0204 */
[----:B------:R-:W-:Y:S01]  /*00c0*/  UISETP.LT.AND UP0, UPT, UR4, 0x8, UPT ;  /* 0x000000080400788c */ /* 0x000fe2000bf01270 */
[----:B------:R-:W-:-:S03]  /*00d0*/  IMAD.U32 R4, RZ, RZ, UR8 ;  /* 0x00000008ff047e24 */ /* 0x000fc6000f8e00ff */
[----:B------:R-:W-:Y:S02]  /*00e0*/  USEL UR7, UR4, 0x8, UP0 ;  /* 0x0000000804077887 */ /* 0x000fe40008000000 */
[----:B------:R-:W-:Y:S01]  /*00f0*/  IABS R4, R4 ;  /* 0x0000000400047213 */ /* 0x000fe20000000000 */
[----:B------:R-:W-:Y:S01]  /*0100*/  UMOV UR4, URZ ;  /* 0x0000003f00047c82 */ /* 0x000fe20008000000 */
[----:B------:R-:W-:Y:S02]  /*0110*/  ULOP3.LUT UR8, UR8, UR7, URZ, 0x3c, !UPT ;  /* 0x0000000708087292 */ /* 0x000fe4000f8e3c3f */
[----:B------:R-:W-:Y:S01]  /*0120*/  IMAD.U32 R3, RZ, RZ, UR7 ;  /* 0x00000007ff037e24 */ /* 0x000fe2000f8e00ff */
[----:B------:R-:W-:-:S04]  /*0130*/  R2UR UR10, R4 ;  /* 0x00000000040a72ca */ /* 0x000fc800000e0000 */
[-C--:B------:R-:W-:Y:S02]  /*0140*/  IABS R0, R3.reuse ;  /* 0x0000000300007213 */ /* 0x080fe40000000000 */
[----:B------:R-:W-:Y:S02]  /*0150*/  IABS R3, R3 ;  /* 0x0000000300037213 */ /* 0x000fe40000000000 */
[----:B------:R-:W-:-:S13]  /*0160*/  R2UR UR16, R0 ;  /* 0x00000000001072ca */ /* 0x000fda00000e0000 */
[----:B------:R-:W2:Y:S08]  /*0170*/  I2F.RP R0, UR16 ;  /* 0x0000001000007d06 */ /* 0x000eb00008209400 */
[----:B--2---:R-:W2:Y:S02]  /*0180*/  MUFU.RCP R0, R0 ;  /* 0x0000000000007308 */ /* 0x004ea40000001000 */
[----:B--2---:R-:W-:-:S02]  /*0190*/  VIADD R2, R0, 0xffffffe ;  /* 0x0ffffffe00027836 */ /* 0x004fc40000000000 */
[----:B------:R-:W-:-:S04]  /*01a0*/  IMAD.MOV R0, RZ, RZ, -R3 ;  /* 0x000000ffff007224 */ /* 0x000fc800078e0a03 */
[----:B------:R-:W2:Y:S01]  /*01b0*/  F2I.FTZ.U32.TRUNC.NTZ R2, R2 ;  /* 0x0000000200027305 */ /* 0x000ea2000021f000 */
[----:B------:R-:W-:Y:S02]  /*01c0*/  R2UR UR11, R0 ;  /* 0x00000000000b72ca */ /* 0x000fe400000e0000 */
[----:B--2---:R-:W-:Y:S02]  /*01d0*/  R2UR UR5, R2 ;  /* 0x00000000020572ca */ /* 0x004fe400000e0000 */
[----:B------:R-:W2:Y:S11]  /*01e0*/  S2R R2, SR_TID.X ;  /* 0x0000000000027919 */ /* 0x000eb60000002100 */
[----:B------:R-:W-:-:S04]  /*01f0*/  UIADD3 UR9, URZ, -UR5, URZ ;  /* 0x800000053f097290 */ /* 0x000fc8000fffe03f */
[----:B------:R-:W-:-:S04]  /*0200*/  UIMAD UR9, UR9, UR16, URZ ;  /* 0x00000010090972a4 */ /* 0x000fc8000f8e023f */
[----:B------:R-:W-:-:S07]  /*0210*/  UIMAD.WIDE.U32 UR4, UR5, UR9, UR4 ;  /* 0x00000009050472a5 */ /* 0x000fce000f8e0004 */
[----:B------:R-:W-:Y:S02]  /*0220*/  UMOV UR9, UR5 ;  /* 0x0000000500097c82 */ /* 0x000fe40008000000 */
[----:B------:R-:W-:-:S04]  /*0230*/  UIMAD.WIDE.U32 UR4, UR9, UR10, URZ ;  /* 0x0000000a090472a5 */ /* 0x000fc8000f8e003f */
[----:B------:R-:W-:Y:S01]  /*0240*/  UIMAD UR4, UR5, UR11, UR10 ;  /* 0x0000000b050472a4 */ /* 0x000fe2000f8e020a */
[--C-:B--2---:R-:W-:Y:S01]  /*0250*/  SHF.R.U32.HI R0, RZ, 0x2, R2.reuse ;  /* 0x00000002ff007819 */ /* 0x104fe20000011602 */
[----:B------:R-:W2:Y:S01]  /*0260*/  S2UR UR10, SR_CgaCtaId ;  /* 0x00000000000a79c3 */ /* 0x000ea20000008800 */
[----:B------:R-:W-:Y:S01]  /*0270*/  IMAD.SHL.U32 R5, R2, 0x8, RZ ;  /* 0x0000000802057824 */ /* 0x000fe200078e00ff */
[----:B------:R-:W-:Y:S01]  /*0280*/  UISETP.GT.U32.AND UP1, UPT, UR16, UR4, UPT ;  /* 0x000000041000728c */ /* 0x000fe2000bf24070 */
[----:B------:R-:W-:Y:S02]  /*0290*/  SGXT.U32 R0, R0, 0x5 ;  /* 0x000000050000781a */ /* 0x000fe40000000000 */
[----:B------:R-:W-:Y:S02]  /*02a0*/  SHF.R.U32.HI R25, RZ, 0x3, R2 ;  /* 0x00000003ff197819 */ /* 0x000fe40000011602 */
[----:B------:R-:W-:Y:S02]  /*02b0*/  LOP3.LUT R11, R5, 0x18, R2, 0x48, !PT ;  /* 0x00000018050b7812 */ /* 0x000fe400078e4802 */
[----:B------:R-:W-:-:S02]  /*02c0*/  SGXT.U32 R25, R25, 0x4 ;  /* 0x000000041919781a */ /* 0x000fc40000000000 */
[----:B------:R-:W-:Y:S01]  /*02d0*/  LOP3.LUT R5, R5, 0x18, RZ, 0xc0, !PT ;  /* 0x0000001805057812 */ /* 0x000fe200078ec0ff */
[----:B------:R-:W-:Y:S01]  /*02e0*/  IMAD R12, R0, 0x20, R11 ;  /* 0x00000020000c7824 */ /* 0x000fe200078e020b */
[----:B------:R-:W-:Y:S01]  /*02f0*/  @!UP1 UIADD3 UR4, UR4, -UR16, URZ ;  /* 0x8000001004049290 */ /* 0x000fe2000fffe03f */
[----:B------:R-:W-:Y:S01]  /*0300*/  LOP3.LUT R26, R2, 0x1f, RZ, 0xc0, !PT ;  /* 0x0000001f021a7812 */ /* 0x000fe200078ec0ff */
[----:B------:R-:W-:Y:S01]  /*0310*/  @!UP1 UIADD3 UR5, UR5, 0x1, URZ ;  /* 0x0000000105059890 */ /* 0x000fe2000fffe03f */
[----:B------:R-:W-:Y:S01]  /*0320*/  SHF.R.U32.HI R13, RZ, 0x1, R2 ;  /* 0x00000001ff0d7819 */ /* 0x000fe20000011602 */
[----:B------:R-:W-:Y:S02]  /*0330*/  UISETP.GE.U32.AND UP0, UPT, UR4, UR16, UPT ;  /* 0x000000100400728c */ /* 0x000fe4000bf06070 */
[----:B------:R-:W-:Y:S01]  /*0340*/  UISETP.GE.AND UP1, UPT, UR8, URZ, UPT ;  /* 0x0000003f0800728c */ /* 0x000fe2000bf26270 */
[----:B------:R-:W-:Y:S01]  /*0350*/  SGXT.U32 R13, R13, 0x2 ;  /* 0x000000020d0d781a */ /* 0x000fe20000000000 */
[----:B------:R-:W-:Y:S01]  /*0360*/  ULOP3.LUT UR8, URZ, UR7, URZ, 0x33, !UPT ;  /* 0x000000073f087292 */ /* 0x000fe2000f8e333f */
[----:B------:R-:W-:-:S02]  /*0370*/  UMOV UR4, 0x400 ;  /* 0x0000040000047882 */ /* 0x000fc40000000000 */
[----:B--2---:R-:W-:-:S04]  /*0380*/  UPRMT UR10, UR10, 0x654, UR4 ;  /* 0x000006540a0a7896 */ /* 0x004fc80008000004 */
[----:B------:R-:W-:Y:S02]  /*0390*/  @UP0 UIADD3 UR5, UR5, 0x1, URZ ;  /* 0x0000000105050890 */ /* 0x000fe4000fffe03f */
[----:B------:R-:W-:Y:S02]  /*03a0*/  UISETP.NE.AND UP0, UPT, UR7, URZ, UPT ;  /* 0x0000003f0700728c */ /* 0x000fe4000bf05270 */
[----:B------:R-:W-:-:S04]  /*03b0*/  @!UP1 UIADD3 UR5, -UR5, URZ, URZ ;  /* 0x0000003f05059290 */ /* 0x000fc8000fffe13f */
[----:B------:R-:W-:-:S04]  /*03c0*/  USEL UR5, UR8, UR5, !UP0 ;  /* 0x0000000508057287 */ /* 0x000fc8000c000000 */
[----:B------:R-:W-:-:S06]  /*03d0*/  USHF.L.U32 UR7, UR5, 0x6, URZ ;  /* 0x0000000605077899 */ /* 0x000fcc000800063f */
[----:B------:R-:W-:Y:S01]  /*03e0*/  IMAD.U32 R3, RZ, RZ, UR7 ;  /* 0x00000007ff037e24 */ /* 0x000fe2000f8e00ff */
[----:B------:R-:W-:-:S04]  /*03f0*/  LOP3.LUT R4, R0, UR7, RZ, 0xfc, !PT ;  /* 0x0000000700047c12 */ /* 0x000fc8000f8efcff */
[----:B------:R-:W-:Y:S01]  /*0400*/  LOP3.LUT R6, R3, 0x20, R0, 0xfe, !PT ;  /* 0x0000002003067812 */ /* 0x000fe200078efe00 */
[----:B------:R-:W-:Y:S01]  /*0410*/  IMAD.HI R7, R4, 0x2aaaaaab, RZ ;  /* 0x2aaaaaab04077827 */ /* 0x000fe200078e02ff */
[----:B------:R-:W-:-:S03]  /*0420*/  LOP3.LUT R3, R0, 0x20, RZ, 0xfc, !PT ;  /* 0x0000002000037812 */ /* 0x000fc600078efcff */
[----:B------:R-:W-:Y:S01]  /*0430*/  IMAD.HI R9, R6, 0x2aaaaaab, RZ ;  /* 0x2aaaaaab06097827 */ /* 0x000fe200078e02ff */
[----:B------:R-:W-:-:S03]  /*0440*/  SHF.R.U32.HI R8, RZ, 0x1f, R7 ;  /* 0x0000001fff087819 */ /* 0x000fc60000011607 */
[----:B------:R-:W-:Y:S01]  /*0450*/  IMAD R11, R3, 0x20, R11 ;  /* 0x00000020030b7824 */ /* 0x000fe200078e020b */
[----:B------:R-:W-:Y:S01]  /*0460*/  SHF.R.U32.HI R3, RZ, 0x1, R2 ;  /* 0x00000001ff037819 */ /* 0x000fe20000011602 */
[----:B------:R-:W-:Y:S01]  /*0470*/  IMAD.SHL.U32 R0, R2, 0x4, RZ ;  /* 0x0000000402007824 */ /* 0x000fe200078e00ff */
[----:B------:R-:W-:Y:S02]  /*0480*/  SHF.R.U32.HI R10, RZ, 0x1f, R9 ;  /* 0x0000001fff0a7819 */ /* 0x000fe40000011609 */
[----:B------:R-:W-:Y:S02]  /*0490*/  LEA.HI R7, R7, R8, RZ, 0x17 ;  /* 0x0000000807077211 */ /* 0x000fe400078fb8ff */
[----:B------:R-:W-:Y:S02]  /*04a0*/  LOP3.LUT R3, R0, 0x18, R3, 0x48, !PT ;  /* 0x0000001800037812 */ /* 0x000fe400078e4803 */
[----:B------:R-:W-:Y:S01]  /*04b0*/  LEA.HI R9, R9, R10, RZ, 0x17 ;  /* 0x0000000a09097211 */ /* 0x000fe200078fb8ff */
[----:B------:R-:W-:Y:S01]  /*04c0*/  IMAD R4, R7, -0xc00, R4 ;  /* 0xfffff40007047824 */ /* 0x000fe200078e0204 */
[----:B------:R-:W-:-:S02]  /*04d0*/  LOP3.LUT R8, R3, 0x4, R0, 0xf8, !PT ;  /* 0x0000000403087812 */ /* 0x000fc400078ef800 */
[----:B------:R-:W-:Y:S01]  /*04e0*/  SHF.R.U32.HI R3, RZ, 0x4, R2 ;  /* 0x00000004ff037819 */ /* 0x000fe20000011602 */
[----:B------:R-:W-:Y:S01]  /*04f0*/  IMAD R6, R9, -0xc00, R6 ;  /* 0xfffff40009067824 */ /* 0x000fe200078e0206 */
[----:B------:R-:W-:Y:S01]  /*0500*/  LOP3.LUT R9, R0, 0x1c, RZ, 0xc0, !PT ;  /* 0x0000001c00097812 */ /* 0x000fe200078ec0ff */
[----:B------:R-:W-:Y:S01]  /*0510*/  IMAD R24, R25, 0x20, R8 ;  /* 0x0000002019187824 */ /* 0x000fe200078e0208 */
[----:B------:R-:W-:Y:S01]  /*0520*/  LEA R0, R12, UR10, 0x1 ;  /* 0x0000000a0c007c11 */ /* 0x000fe2000f8e08ff */
[--C-:B------:R-:W-:Y:S01]  /*0530*/  IMAD R35, R4, 0x300, R5.reuse ;  /* 0x0000030004237824 */ /* 0x100fe200078e0205 */
[----:B------:R-:W-:Y:S01]  /*0540*/  LEA R4, R11, UR10, 0x1 ;  /* 0x0000000a0b047c11 */ /* 0x000fe2000f8e08ff */
[----:B------:R-:W-:Y:S01]  /*0550*/  IMAD R5, R6, 0x300, R5 ;  /* 0x0000030006057824 */ /* 0x000fe200078e0205 */
[----:B------:R-:W-:Y:S01]  /*0560*/  LEA R24, R24, UR10, 0x1 ;  /* 0x0000000a18187c11 */ /* 0x000fe2000f8e08ff */
[----:B---3--:R-:W-:Y:S01]  /*0570*/  IMAD.WIDE.U32 R8, R9, 0x2, R36 ;  /* 0x0000000209087825 */ /* 0x008fe200078e0024 */
[----:B------:R-:W-:-:S02]  /*0580*/  SGXT.U32 R12, R3, 0x1 ;  /* 0x00000001030c781a */ /* 0x000fc40000000000 */
[----:B------:R-:W-:Y:S01]  /*0590*/  SHF.R.U32.HI R6, RZ, 0x3, R26 ;  /* 0x00000003ff067819 */ /* 0x000fe2000001161a */
[--C-:B----4-:R-:W-:Y:S01]  /*05a0*/  IMAD.WIDE R34, R35, 0x2, R32.reuse ;  /* 0x0000000223227825 */ /* 0x110fe200078e0220 */
[----:B------:R-:W-:Y:S01]  /*05b0*/  @!PT LDS RZ, [RZ] ;  /* 0x00000000fffff984 */ /* 0x000fe20000000800 */
[----:B------:R-:W-:Y:S01]  /*05c0*/  @!PT LDS RZ, [RZ] ;  /* 0x00000000fffff984 */ /* 0x000fe20000000800 */
[----:B------:R-:W-:Y:S01]  /*05d0*/  @!PT LDS RZ, [RZ] ;  /* 0x00000000fffff984 */ /* 0x000fe20000000800 */
[----:B------:R-:W-:Y:S01]  /*05e0*/  LDGSTS.E.64 [R24], desc[UR14][R8.64] ;  /* 0x0000000008187fae */ /* 0x000fe2000b921a4e */
[----:B------:R-:W-:Y:S02]  /*05f0*/  LOP3.LUT R7, R2, 0x7, RZ, 0xc0, !PT ;  /* 0x0000000702077812 */ /* 0x000fe400078ec0ff */
[----:B------:R-:W-:Y:S01]  /*0600*/  IMAD.WIDE R32, R5, 0x2, R32 ;  /* 0x0000000205207825 */ /* 0x000fe200078e0220 */
[----:B------:R-:W0:Y:S01]  /*0610*/  LDGDEPBAR ;  /* 0x00000000000079af */ /* 0x000e220000000000 */
[----:B------:R-:W-:Y:S02]  /*0620*/  SHF.R.U32.HI R5, RZ, 0x5, R2 ;  /* 0x00000005ff057819 */ /* 0x000fe40000011602 */
[----:B------:R-:W-:Y:S01]  /*0630*/  IMAD.SHL.U32 R10, R12, 0x20, RZ ;  /* 0x000000200c0a7824 */ /* 0x000fe200078e00ff */
[----:B------:R-:W-:Y:S01]  /*0640*/  LDGSTS.E.BYPASS.128 [R0+0xc00], desc[UR14][R34.64] ;  /* 0x00c0000022007fae */ /* 0x000fe2000b901c4e */
[----:B------:R-:W-:Y:S01]  /*0650*/  SGXT.U32 R5, R5, 0x2 ;  /* 0x000000020505781a */ /* 0x000fe20000000000 */
[----:B------:R-:W-:Y:S01]  /*0660*/  IMAD.WIDE.U32 R36, R7, 0x8, R36 ;  /* 0x0000000807247825 */ /* 0x000fe200078e0024 */
[----:B------:R-:W-:Y:S01]  /*0670*/  SGXT.U32 R6, R6, 0x1 ;  /* 0x000000010606781a */ /* 0x000fe20000000000 */
[----:B------:R-:W-:Y:S01]  /*0680*/  LDGSTS.E.BYPASS.128 [R4+0xc00], desc[UR14][R32.64] ;  /* 0x00c0000020047fae */ /* 0x000fe2000b901c4e */
[----:B------:R-:W-:Y:S01]  /*0690*/  SHF.R.U32.HI R26, RZ, 0x2, R26 ;  /* 0x00000002ff1a7819 */ /* 0x000fe2000001161a */
[----:B------:R-:W-:-:S02]  /*06a0*/  IMAD.SHL.U32 R3, R5, 0x8, RZ ;  /* 0x0000000805037824 */ /* 0x000fc400078e00ff */
[----:B------:R-:W0:Y:S01]  /*06b0*/  LDGDEPBAR ;  /* 0x00000000000079af */ /* 0x000e220000000000 */
[C---:B------:R-:W-:Y:S01]  /*06c0*/  IMAD R14, R6.reuse, 0x8, R7 ;  /* 0x00000008060e7824 */ /* 0x040fe200078e0207 */
[----:B------:R-:W-:Y:S01]  /*06d0*/  LOP3.LUT R6, R6, R13, RZ, 0x3c, !PT ;  /* 0x0000000d06067212 */ /* 0x000fe200078e3cff */
[----:B------:R-:W-:Y:S01]  /*06e0*/  IMAD.SHL.U32 R5, R5, 0x4, RZ ;  /* 0x0000000405057824 */ /* 0x000fe200078e00ff */
[----:B------:R-:W-:Y:S01]  /*06f0*/  BAR.SYNC.DEFER_BLOCKING 0x0 ;  /* 0x0000000000007b1d */ /* 0x000fe20000010000 */
[----:B------:R-:W-:Y:S02]  /*0700*/  IMAD.SHL.U32 R14, R14, 0x20, RZ ;  /* 0x000000200e0e7824 */ /* 0x000fe400078e00ff */
[----:B------:R-:W-:-:S03]  /*0710*/  IMAD.SHL.U32 R6, R6, 0x8, RZ ;  /* 0x0000000806067824 */ /* 0x000fc600078e00ff */
[----:B------:R-:W-:Y:S01]  /*0720*/  @!PT LDS RZ, [RZ] ;  /* 0x00000000fffff984 */ /* 0x000fe20000000800 */
[----:B------:R-:W-:Y:S01]  /*0730*/  @!PT LDS RZ, [RZ] ;  /* 0x00000000fffff984 */ /* 0x000fe20000000800 */
[----:B------:R-:W-:Y:S01]  /*0740*/  @!PT LDS RZ, [RZ] ;  /* 0x00000000fffff984 */ /* 0x000fe20000000800 */
[----:B------:R-:W-:Y:S04]  /*0750*/  LDGSTS.E.64 [R24+0x400], desc[UR14][R8.64+0x40] ;  /* 0x0040004008187fae */ /* 0x000fe8000b921a4e */
[----:B------:R-:W0:Y:S04]  /*0760*/  LDGDEPBAR ;  /* 0x00000000000079af */ /* 0x000e280000000000 */
[----:B------:R-:W-:Y:S04]  /*0770*/  LDGSTS.E.BYPASS.128 [R0+0x1c00], desc[UR14][R34.64+0x40] ;  /* 0x01c0004022007fae */ /* 0x000fe8000b901c4e */
[----:B------:R-:W-:Y:S04]  /*0780*/  LDGSTS.E.BYPASS.128 [R4+0x1c00], desc[UR14][R32.64+0x40] ;  /* 0x01c0004020047fae */ /* 0x000fe8000b901c4e */
[----:B------:R-:W0:Y:S01]  /*0790*/  LDGDEPBAR ;  /* 0x00000000000079af */ /* 0x000e220000000000 */
[----:B------:R-:W-:Y:S06]  /*07a0*/  BAR.SYNC.DEFER_BLOCKING 0x0 ;  /* 0x0000000000007b1d */ /* 0x000fec0000010000 */
[----:B------:R-:W-:Y:S01]  /*07b0*/  @!PT LDS RZ, [RZ] ;  /* 0x00000000fffff984 */ /* 0x000fe20000000800 */
[----:B------:R-:W-:Y:S01]  /*07c0*/  @!PT LDS RZ, [RZ] ;  /* 0x00000000fffff984 */ /* 0x000fe20000000800 */
[----:B------:R-:W-:Y:S01]  /*07d0*/  @!PT LDS RZ, [RZ] ;  /* 0x00000000fffff984 */ /* 0x000fe20000000800 */
[----:B------:R2:W-:Y:S04]  /*07e0*/  LDGSTS.E.64 [R24+0x800], desc[UR14][R8.64+0x80] ;  /* 0x0080008008187fae */ /* 0x0005e8000b921a4e */
[----:B------:R-:W0:Y:S04]  /*07f0*/  LDGDEPBAR ;  /* 0x00000000000079af */ /* 0x000e280000000000 */
[----:B------:R-:W-:Y:S04]  /*0800*/  LDGSTS.E.BYPASS.128 [R0+0x2c00], desc[UR14][R34.64+0x80] ;  /* 0x02c0008022007fae */ /* 0x000fe8000b901c4e */
[----:B------:R-:W-:Y:S01]  /*0810*/  LDGSTS.E.BYPASS.128 [R4+0x2c00], desc[UR14][R32.64+0x80] ;  /* 0x02c0008020047fae */ /* 0x000fe2000b901c4e */
[----:B--2---:R-:W-:-:S02]  /*0820*/  LOP3.LUT R9, R10, R3, RZ, 0xfc, !PT ;  /* 0x000000030a097212 */ /* 0x004fc400078efcff */
[----:B------:R-:W-:Y:S01]  /*0830*/  LOP3.LUT R8, R12, R13, RZ, 0x3c, !PT ;  /* 0x0000000d0c087212 */ /* 0x000fe200078e3cff */
[----:B------:R-:W0:Y:S01]  /*0840*/  LDGDEPBAR ;  /* 0x00000000000079af */ /* 0x000e220000000000 */
[----:B------:R-:W-:Y:S02]  /*0850*/  LOP3.LUT R15, R9, 0x7, R2, 0xf8, !PT ;  /* 0x00000007090f7812 */ /* 0x000fe400078ef802 */
[----:B------:R-:W-:Y:S01]  /*0860*/  LOP3.LUT R12, R13, 0x2, R12, 0x1e, !PT ;  /* 0x000000020d0c7812 */ /* 0x000fe200078e1e0c */
[----:B------:R-:W-:Y:S02]  /*0870*/  IMAD.SHL.U32 R9, R8, 0x8, RZ ;  /* 0x0000000808097824 */ /* 0x000fe400078e00ff */
[----:B------:R-:W-:-:S03]  /*0880*/  IMAD.SHL.U32 R15, R15, 0x20, RZ ;  /* 0x000000200f0f7824 */ /* 0x000fc600078e00ff */
[----:B------:R-:W-:Y:S02]  /*0890*/  LOP3.LUT R9, R14, R9, RZ, 0xfc, !PT ;  /* 0x000000090e097212 */ /* 0x000fe400078efcff */
[----:B------:R-:W-:Y:S02]  /*08a0*/  LOP3.LUT R6, R15, R6, RZ, 0xfc, !PT ;  /* 0x000000060f067212 */ /* 0x000fe400078efcff */
[----:B------:R-:W-:Y:S02]  /*08b0*/  LEA R30, R9, UR10, 0x1 ;  /* 0x0000000a091e7c11 */ /* 0x000fe4000f8e08ff */
[----:B------:R-:W-:Y:S02]  /*08c0*/  LEA R29, R6, UR10, 0x1 ;  /* 0x0000000a061d7c11 */ /* 0x000fe4000f8e08ff */
[----:B------:R-:W-:-:S04]  /*08d0*/  SHF.R.U32.HI R6, RZ, 0x3, R2 ;  /* 0x00000003ff067819 */ /* 0x000fc80000011602 */
[----:B------:R-:W-:Y:S01]  /*08e0*/  SGXT.U32 R6, R6, 0x2 ;  /* 0x000000020606781a */ /* 0x000fe20000000000 */
[----:B------:R-:W-:-:S04]  /*08f0*/  DEPBAR.LE SB0, 0x4 ;  /* 0x000081000000791a */ /* 0x000fc80000000000 */
[----:B------:R-:W-:Y:S01]  /*0900*/  BAR.SYNC.DEFER_BLOCKING 0x0 ;  /* 0x0000000000007b1d */ /* 0x000fe20000010000 */
[----:B------:R-:W-:Y:S01]  /*0910*/  LOP3.LUT R20, R13, 0x2, R6, 0x1e, !PT ;  /* 0x000000020d147812 */ /* 0x000fe200078e1e06 */
[----:B------:R-:W-:Y:S01]  /*0920*/  IMAD.SHL.U32 R13, R12, 0x8, RZ ;  /* 0x000000080c0d7824 */ /* 0x000fe200078e00ff */
[----:B------:R-:W-:-:S03]  /*0930*/  LOP3.LUT R6, R5, R6, RZ, 0xfc, !PT ;  /* 0x0000000605067212 */ /* 0x000fc600078efcff */
[----:B------:R-:W-:Y:S01]  /*0940*/  IMAD.SHL.U32 R20, R20, 0x8, RZ ;  /* 0x0000000814147824 */ /* 0x000fe200078e00ff */
[----:B------:R-:W-:-:S04]  /*0950*/  LOP3.LUT R13, R14, R13, RZ, 0xfc, !PT ;  /* 0x0000000d0e0d7212 */ /* 0x000fc800078efcff */
[----:B------:R-:W-:Y:S02]  /*0960*/  LOP3.LUT R27, R15, R20, RZ, 0xfc, !PT ;  /* 0x000000140f1b7212 */ /* 0x000fe400078efcff */
[----:B------:R-:W-:Y:S02]  /*0970*/  LEA R28, R13, UR10, 0x1 ;  /* 0x0000000a0d1c7c11 */ /* 0x000fe4000f8e08ff */
[----:B------:R-:W-:Y:S01]  /*0980*/  LEA R27, R27, UR10, 0x1 ;  /* 0x0000000a1b1b7c11 */ /* 0x000fe2000f8e08ff */
[----:B------:R-:W-:Y:S04]  /*0990*/  LDSM.16.M88.4 R16, [R30] ;  /* 0x000000001e10783b */ /* 0x000fe80000000200 */
[----:B------:R-:W2:Y:S04]  /*09a0*/  LDSM.16.M88.4 R8, [R29+0xc00] ;  /* 0x000c00001d08783b */ /* 0x000ea80000000200 */
[----:B------:R-:W-:Y:S01]  /*09b0*/  LDSM.16.M88.4 R12, [R27+0xc00] ;  /* 0x000c00001b0c783b */ /* 0x000fe20000000200 */
[----:B--2---:R-:W-:Y:S06]  /*09c0*/  HMMA.16816.F32.BF16 R20, R16, R8, RZ ;  /* 0x000000081014723c */ /* 0x004fec00000418ff */
[----:B------:R-:W-:Y:S01]  /*09d0*/  HMMA.16816.F32.BF16 R16, R16, R10, RZ ;  /* 0x0000000a1010723c */ /* 0x000fe200000418ff */
[----:B------:R-:W2:Y:S01]  /*09e0*/  LDSM.16.M88.4 R8, [R28] ;  /* 0x000000001c08783b */ /* 0x000ea20000000200 */
[----:B------:R-:W-:Y:S06]  /*09f0*/  BAR.SYNC.DEFER_BLOCKING 0x0 ;  /* 0x0000000000007b1d */ /* 0x000fec0000010000 */
[----:B------:R-:W-:Y:S01]  /*0a00*/  @!PT LDS RZ, [RZ] ;  /* 0x00000000fffff984 */ /* 0x000fe20000000800 */
[----:B------:R-:W-:Y:S01]  /*0a10*/  @!PT LDS RZ, [RZ] ;  /* 0x00000000fffff984 */ /* 0x000fe20000000800 */
[----:B------:R-:W-:Y:S01]  /*0a20*/  @!PT LDS RZ, [RZ] ;  /* 0x00000000fffff984 */ /* 0x000fe20000000800 */
[----:B------:R-:W-:Y:S04]  /*0a30*/  LDGSTS.E.64 [R24], desc[UR14][R36.64+0xc0] ;  /* 0x000000c024187fae */ /* 0x000fe8000b921a4e */
[----:B------:R-:W0:Y:S04]  /*0a40*/  LDGDEPBAR ;  /* 0x00000000000079af */ /* 0x000e280000000000 */
[----:B------:R-:W-:Y:S04]  /*0a50*/  LDGSTS.E.BYPASS.128 [R0+0xc00], desc[UR14][R34.64+0xc0] ;  /* 0x00c000c022007fae */ /* 0x000fe8000b901c4e */
[----:B------:R-:W-:Y:S01]  /*0a60*/  LDGSTS.E.BYPASS.128 [R4+0xc00], desc[UR14][R32.64+0xc0] ;  /* 0x00c000c020047fae */ /* 0x000fe2000b901c4e */
[----:B--2---:R-:W-:Y:S03]  /*0a70*/  HMMA.16816.F32.BF16 R20, R8, R12, R20 ;  /* 0x0000000c0814723c */ /* 0x004fe60000041814 */
[----:B------:R-:W0:Y:S03]  /*0a80*/  LDGDEPBAR ;  /* 0x00000000000079af */ /* 0x000e260000000000 */
[----:B------:R-:W-:Y:S01]  /*0a90*/  HMMA.16816.F32.BF16 R16, R8, R14, R16 ;  /* 0x0000000e0810723c */ /* 0x000fe20000041810 */
[----:B------:R-:W-:-:S04]  /*0aa0*/  DEPBAR.LE SB0, 0x4 ;  /* 0x000081000000791a */ /* 0x000fc80000000000 */
[----:B------:R-:W-:Y:S06]  /*0ab0*/  BAR.SYNC.DEFER_BLOCKING 0x0 ;  /* 0x0000000000007b1d */ /* 0x000fec0000010000 */
[----:B------:R-:W-:Y:S04]  /*0ac0*/  LDSM.16.M88.4 R8, [R30+0x400] ;  /* 0x000400001e08783b */ /* 0x000fe80000000200 */
[----:B------:R-:W2:Y:S03]  /*0ad0*/  LDSM.16.M88.4 R12, [R29+0x1c00] ;  /* 0x001c00001d0c783b */ /* 0x000ea60000000200 */
[----:B--2---:R-:W-:Y:S06]  /*0ae0*/  HMMA.16816.F32.BF16 R20, R8, R12, R20 ;  /* 0x0000000c0814723c */ /* 0x004fec0000041814 */
[----:B------:R-:W-:Y:S01]  /*0af0*/  HMMA.16816.F32.BF16 R16, R8, R14, R16 ;  /* 0x0000000e0810723c */ /* 0x000fe20000041810 */
[----:B------:R-:W-:Y:S04]  /*0b00*/  LDSM.16.M88.4 R8, [R28+0x400] ;  /* 0x000400001c08783b */ /* 0x000fe80000000200 */
[----:B------:R-:W2:Y:S01]  /*0b10*/  LDSM.16.M88.4 R12, [R27+0x1c00] ;  /* 0x001c00001b0c783b */ /* 0x000ea20000000200 */
[----:B------:R-:W-:Y:S06]  /*0b20*/  BAR.SYNC.DEFER_BLOCKING 0x0 ;  /* 0x0000000000007b1d */ /* 0x000fec0000010000 */
[----:B------:R-:W-:Y:S01]  /*0b30*/  @!PT LDS RZ, [RZ] ;  /* 0x00000000fffff984 */ /* 0x000fe20000000800 */
[----:B------:R-:W-:Y:S01]  /*0b40*/  @!PT LDS RZ, [RZ] ;  /* 0x00000000fffff984 */ /* 0x000fe20000000800 */
[----:B------:R-:W-:Y:S01]  /*0b50*/  @!PT LDS RZ, [RZ] ;  /* 0x00000000fffff984 */ /* 0x000fe20000000800 */
[----:B------:R-:W-:Y:S04]  /*0b60*/  LDGSTS.E.64 [R24+0x400], desc[UR14][R36.64+0x100] ;  /* 0x0040010024187fae */ /* 0x000fe8000b921a4e */
        /* <DEDUP_REMOVED lines=27> */
[----:B------:R-:W-:Y:S04]  /*0d20*/  LDSM.16.M88.4 R8, [R30] ;  /* 0x000000001e08783b */ /* 0x000fe80000000200 */
[----:B------:R-:W2:Y:S03]  /*0d30*/  LDSM.16.M88.4 R12, [R29+0xc00] ;  /* 0x000c00001d0c783b */ /* 0x000ea60000000200 */
[----:B--2---:R-:W-:Y:S06]  /*0d40*/  HMMA.16816.F32.BF16 R20, R8, R12, R20 ;  /* 0x0000000c0814723c */ /* 0x004fec0000041814 */
[----:B------:R-:W-:Y:S01]  /*0d50*/  HMMA.16816.F32.BF16 R16, R8, R14, R16 ;  /* 0x0000000e0810723c */ /* 0x000fe20000041810 */
[----:B------:R-:W-:Y:S04]  /*0d60*/  LDSM.16.M88.4 R8, [R28] ;  /* 0x000000001c08783b */ /* 0x000fe80000000200 */
[----:B------:R-:W2:Y:S01]  /*0d70*/  LDSM.16.M88.4 R12, [R27+0xc00] ;  /* 0x000c00001b0c783b */ /* 0x000ea20000000200 */
        /* <DEDUP_REMOVED lines=346> */
[----:B------:R-:W-:Y:S04]  /*2320*/  LDGSTS.E.64 [R24], desc[UR14][R36.64+0x600], !PT ;  /* 0x0000060024187fae */ /* 0x000fe8000f921a4e */
[----:B------:R-:W0:Y:S04]  /*2330*/  LDGDEPBAR ;  /* 0x00000000000079af */ /* 0x000e280000000000 */
[----:B------:R-:W-:Y:S04]  /*2340*/  LDGSTS.E.BYPASS.128 [R0+0xc00], desc[UR14][R34.64+0x600], !PT ;  /* 0x00c0060022007fae */ /* 0x000fe8000f901c4e */
[----:B------:R-:W-:Y:S01]  /*2350*/  LDGSTS.E.BYPASS.128 [R4+0xc00], desc[UR14][R32.64+0x600], !PT ;  /* 0x00c0060020047fae */ /* 0x000fe2000f901c4e */
        /* <DEDUP_REMOVED lines=15> */
[----:B------:R-:W-:Y:S04]  /*2450*/  LDGSTS.E.64 [R24+0x400], desc[UR14][R36.64+0x640], !PT ;  /* 0x0040064024187fae */ /* 0x000fe8000f921a4e */
        /* <DEDUP_REMOVED lines=12> */
[----:B------:R-:W-:Y:S01]  /*2520*/  IABS R8, UR13 ;  /* 0x0000000d00087c13 */ /* 0x000fe20008000000 */
[----:B------:R-:W-:Y:S03]  /*2530*/  LDSM.16.M88.4 R12, [R28+0x800] ;  /* 0x000800001c0c783b */ /* 0x000fe60000000200 */
[----:B------:R-:W-:-:S02]  /*2540*/  R2UR UR12, R8 ;  /* 0x00000000080c72ca */ /* 0x000fc400000e0000 */
[----:B------:R-:W2:Y:S01]  /*2550*/  LDSM.16.M88.4 R8, [R27+0x2c00] ;  /* 0x002c00001b08783b */ /* 0x000ea20000000200 */
[----:B------:R-:W-:Y:S10]  /*2560*/  BAR.SYNC.DEFER_BLOCKING 0x0 ;  /* 0x0000000000007b1d */ /* 0x000ff40000010000 */
[----:B------:R-:W-:-:S04]  /*2570*/  UIMAD.WIDE.U32 UR4, UR9, UR12, URZ ;  /* 0x0000000c090472a5 */ /* 0x000fc8000f8e003f */
[----:B------:R-:W-:-:S04]  /*2580*/  UIMAD UR5, UR5, UR11, UR12 ;  /* 0x0000000b050572a4 */ /* 0x000fc8000f8e020c */
[----:B------:R-:W-:Y:S01]  /*2590*/  UISETP.GT.U32.AND UP1, UPT, UR16, UR5, UPT ;  /* 0x000000051000728c */ /* 0x000fe2000bf24070 */
[----:B------:R-:W-:Y:S01]  /*25a0*/  @!PT LDS RZ, [RZ] ;  /* 0x00000000fffff984 */ /* 0x000fe20000000800 */
[----:B------:R-:W-:Y:S01]  /*25b0*/  @!PT LDS RZ, [RZ] ;  /* 0x00000000fffff984 */ /* 0x000fe20000000800 */
[----:B------:R-:W-:Y:S01]  /*25c0*/  @!PT LDS RZ, [RZ] ;  /* 0x00000000fffff984 */ /* 0x000fe20000000800 */
[----:B------:R-:W-:Y:S10]  /*25d0*/  LDGSTS.E.64 [R24+0x800], desc[UR14][R36.64+0x680], !PT ;  /* 0x0080068024187fae */ /* 0x000ff4000f921a4e */
[----:B------:R-:W-:Y:S01]  /*25e0*/  @!UP1 UIADD3 UR5, UR5, -UR16, URZ ;  /* 0x8000001005059290 */ /* 0x000fe2000fffe03f */
[----:B------:R-:W0:Y:S03]  /*25f0*/  LDGDEPBAR ;  /* 0x00000000000079af */ /* 0x000e260000000000 */
[----:B------:R-:W-:Y:S01]  /*2600*/  UISETP.GT.U32.AND UP1, UPT, UR16, UR5, UPT ;  /* 0x000000051000728c */ /* 0x000fe2000bf24070 */
[----:B------:R3:W-:Y:S04]  /*2610*/  LDGSTS.E.BYPASS.128 [R0+0x2c00], desc[UR14][R34.64+0x680], !PT ;  /* 0x02c0068022007fae */ /* 0x0007e8000f901c4e */
[----:B------:R4:W-:Y:S01]  /*2620*/  LDGSTS.E.BYPASS.128 [R4+0x2c00], desc[UR14][R32.64+0x680], !PT ;  /* 0x02c0068020047fae */ /* 0x0009e2000f901c4e */
[----:B--2---:R-:W-:Y:S03]  /*2630*/  HMMA.16816.F32.BF16 R20, R12, R8, R20 ;  /* 0x000000080c14723c */ /* 0x004fe60000041814 */
[----:B------:R-:W0:Y:S02]  /*2640*/  LDGDEPBAR ;  /* 0x00000000000079af */ /* 0x000e240000000000 */
[----:B------:R-:W-:Y:S01]  /*2650*/  @!UP1 UIADD3 UR5, UR5, -UR16, URZ ;  /* 0x8000001005059290 */ /* 0x000fe2000fffe03f */
[----:B------:R-:W-:Y:S01]  /*2660*/  HMMA.16816.F32.BF16 R16, R12, R10, R16 ;  /* 0x0000000a0c10723c */ /* 0x000fe20000041810 */
[----:B------:R-:W-:-:S02]  /*2670*/  IMAD.SHL.U32 R8, R2, 0x2, RZ ;  /* 0x0000000202087824 */ /* 0x000fc400078e00ff */
[----:B------:R-:W-:Y:S01]  /*2680*/  @!UP2 UIADD3 UR5, -UR5, URZ, URZ ;  /* 0x0000003f0505a290 */ /* 0x000fe2000fffe13f */
[----:B------:R-:W-:Y:S02]  /*2690*/  IMAD.SHL.U32 R9, R2, 0x8, RZ ;  /* 0x0000000802097824 */ /* 0x000fe400078e00ff */
[----:B------:R-:W-:Y:S01]  /*26a0*/  IMAD.U32 R2, RZ, RZ, UR7 ;  /* 0x00000007ff027e24 */ /* 0x000fe2000f8e00ff */
[----:B------:R-:W-:Y:S01]  /*26b0*/  LOP3.LUT R3, R3, 0x6, R8, 0xf8, !PT ;  /* 0x0000000603037812 */ /* 0x000fe200078ef808 */
[----:B------:R-:W-:Y:S01]  /*26c0*/  USEL UR5, UR8, UR5, !UP0 ;  /* 0x0000000508057287 */ /* 0x000fe2000c000000 */
[----:B---3--:R-:W-:Y:S02]  /*26d0*/  IMAD R0, R6, 0x9, R7 ;  /* 0x0000000906007824 */ /* 0x008fe400078e0207 */
[----:B------:R-:W-:Y:S01]  /*26e0*/  LOP3.LUT R9, R2, 0x38, R9, 0xf8, !PT ;  /* 0x0000003802097812 */ /* 0x000fe200078ef809 */
[----:B------:R-:W-:Y:S01]  /*26f0*/  IMAD R3, R26, 0x48, R3 ;  /* 0x000000481a037824 */ /* 0x000fe200078e0203 */
[----:B------:R-:W-:Y:S01]  /*2700*/  ULEA UR5, UR6, UR5, 0x3 ;  /* 0x0000000506057291 */ /* 0x000fe2000f8e183f */
[----:B------:R-:W-:-:S03]  /*2710*/  IMAD.SHL.U32 R0, R0, 0x8, RZ ;  /* 0x0000000800007824 */ /* 0x000fc600078e00ff */
[----:B------:R-:W-:Y:S01]  /*2720*/  LEA R3, R3, UR10, 0x1 ;  /* 0x0000000a03037c11 */ /* 0x000fe2000f8e08ff */
[----:B------:R-:W-:Y:S01]  /*2730*/  USHF.L.U32 UR5, UR5, 0x4, URZ ;  /* 0x0000000405057899 */ /* 0x000fe2000800063f */
[----:B------:R-:W-:Y:S02]  /*2740*/  F2FP.BF16.F32.PACK_AB R20, R21, R20 ;  /* 0x000000141514723e */ /* 0x000fe400000010ff */
[----:B------:R-:W-:Y:S01]  /*2750*/  F2FP.BF16.F32.PACK_AB R22, R23, R22 ;  /* 0x000000161716723e */ /* 0x000fe200000010ff */
[----:B------:R-:W-:-:S04]  /*2760*/  DEPBAR.LE SB0, 0x4 ;  /* 0x000081000000791a */ /* 0x000fc80000000000 */
[----:B------:R-:W-:Y:S01]  /*2770*/  BAR.SYNC.DEFER_BLOCKING 0x0 ;  /* 0x0000000000007b1d */ /* 0x000fe20000010000 */
[----:B------:R-:W-:Y:S02]  /*2780*/  F2FP.BF16.F32.PACK_AB R16, R17, R16 ;  /* 0x000000101110723e */ /* 0x000fe400000010ff */
[----:B------:R-:W-:Y:S02]  /*2790*/  F2FP.BF16.F32.PACK_AB R18, R19, R18 ;  /* 0x000000121312723e */ /* 0x000fe400000010ff */
[----:B------:R-:W-:Y:S02]  /*27a0*/  LOP3.LUT R25, R25, UR5, RZ, 0xfc, !PT ;  /* 0x0000000519197c12 */ /* 0x000fe4000f8efcff */
[----:B------:R-:W-:Y:S02]  /*27b0*/  LEA R0, R0, UR10, 0x1 ;  /* 0x0000000a00007c11 */ /* 0x000fe4000f8e08ff */
[----:B------:R-:W-:-:S04]  /*27c0*/  ISETP.GE.AND P0, PT, R25, 0x1, PT ;  /* 0x000000011900780c */ /* 0x000fc80003f06270 */
[----:B------:R-:W-:Y:S01]  /*27d0*/  ISETP.LT.AND P0, PT, R9, 0xc00, !P0 ;  /* 0x00000c000900780c */ /* 0x000fe20004701270 */
[----:B------:R-:W-:-:S04]  /*27e0*/  DEPBAR.LE SB0, 0x0 ;  /* 0x000080000000791a */ /* 0x000fc80000000000 */
[----:B------:R-:W-:Y:S06]  /*27f0*/  BAR.SYNC.DEFER_BLOCKING 0x0 ;  /* 0x0000000000007b1d */ /* 0x000fec0000010000 */
[----:B------:R4:W-:Y:S04]  /*2800*/  STS [R3], R20 ;  /* 0x0000001403007388 */ /* 0x0009e80000000800 */
[----:B------:R4:W-:Y:S04]  /*2810*/  STS [R3+0x480], R22 ;  /* 0x0004801603007388 */ /* 0x0009e80000000800 */
[----:B------:R4:W-:Y:S04]  /*2820*/  STS [R3+0x40], R16 ;  /* 0x0000401003007388 */ /* 0x0009e80000000800 */
[----:B------:R4:W-:Y:S01]  /*2830*/  STS [R3+0x4c0], R18 ;  /* 0x0004c01203007388 */ /* 0x0009e20000000800 */
[----:B------:R-:W-:Y:S06]  /*2840*/  BAR.SYNC.DEFER_BLOCKING 0x0 ;  /* 0x0000000000007b1d */ /* 0x000fec0000010000 */
[----:B----4-:R-:W-:Y:S05]  /*2850*/  @!P0 EXIT ;  /* 0x000000000000894d */ /* 0x010fea0003800000 */
[----:B------:R-:W1:Y:S01]  /*2860*/  LDS.128 R4, [R0] ;  /* 0x0000000000047984 */ /* 0x000e620000000c00 */
[----:B------:R-:W2:Y:S02]  /*2870*/  LDC.64 R2, c[0x0][0x220] ;  /* 0x00008800ff027b82 */ /* 0x000ea40000000a00 */
[----:B--2---:R-:W-:-:S05]  /*2880*/  IMAD.WIDE R2, R9, 0x2, R2 ;  /* 0x0000000209027825 */ /* 0x004fca00078e0202 */
[----:B-1----:R-:W-:Y:S01]  /*2890*/  STG.E.128 desc[UR14][R2.64], R4 ;  /* 0x0000000402007986 */ /* 0x002fe2000c101d0e */
[----:B------:R-:W-:Y:S05]  /*28a0*/  EXIT ;  /* 0x000000000000794d */ /* 0x000fea0003800000 */
.L_x_0:
[----:B------:R-:W-:-:S00]  /*28b0*/  BRA `(.L_x_0) ;  /* 0xfffffffc00fc7947 */ /* 0x000fc0000383ffff */
[----:B------:R-:W-:-:S00]  /*28c0*/  NOP ;  /* 0x0000000000007918 */ /* 0x000fc00000000000 */
        /* <DEDUP_REMOVED lines=11> */
.L_x_1:


//--------------------- .nv.shared.triton_mm      --------------------------
	.section	.nv.shared.triton_mm,"aw",@nobits
	.sectionflags	@""
	.align	16
	.zero		1024


//--------------------- .nv.constant0.triton_mm   --------------------------
	.section	.nv.constant0.triton_mm,"a",@progbits
	.sectionflags	@""
	.align	4
.nv.constant0.triton_mm:
	.zero		552
